//
// Generated by NVIDIA NVVM Compiler
//
// Compiler Build ID: CL-36424714
// Cuda compilation tools, release 13.0, V13.0.88
// Based on NVVM 20.0.0
//

.version 9.0
.target sm_100
.address_size 64

	// .globl	compressRLESingleKernel
.extern .shared .align 16 .b8 s_data[];

.visible .entry compressRLESingleKernel(
	.param .u64 .ptr .align 1 compressRLESingleKernel_param_0,
	.param .u64 .ptr .align 1 compressRLESingleKernel_param_1,
	.param .u64 compressRLESingleKernel_param_2,
	.param .u64 .ptr .align 1 compressRLESingleKernel_param_3
)
{
	.reg .pred 	%p<21>;
	.reg .b16 	%rs<8>;
	.reg .b32 	%r<51>;
	.reg .b32 	%f<6>;
	.reg .b64 	%rd<38>;

	ld.param.u64 	%rd9, [compressRLESingleKernel_param_0];
	ld.param.u64 	%rd10, [compressRLESingleKernel_param_1];
	ld.param.u64 	%rd7, [compressRLESingleKernel_param_2];
	ld.param.u64 	%rd8, [compressRLESingleKernel_param_3];
	cvta.to.global.u64 	%rd1, %rd9;
	cvta.to.global.u64 	%rd11, %rd10;
	mov.u32 	%r12, %ctaid.x;
	mov.u32 	%r1, %ntid.x;
	mov.u32 	%r2, %tid.x;
	mad.lo.s32 	%r13, %r12, %r1, %r2;
	cvt.u64.u32 	%rd2, %r13;
	setp.le.u64 	%p3, %rd7, %rd2;
	mul.wide.u32 	%rd12, %r13, 4;
	add.s64 	%rd3, %rd11, %rd12;
	mov.b16 	%rs7, 0;
	@%p3 bra 	$L__BB0_5;
	ld.global.nc.f32 	%f2, [%rd3];
	setp.neu.f32 	%p4, %f2, 0f00000000;
	mov.b16 	%rs7, 1;
	@%p4 bra 	$L__BB0_5;
	cvt.u32.u64 	%r14, %rd2;
	setp.eq.s32 	%p6, %r14, 0;
	mov.pred 	%p20, -1;
	@%p6 bra 	$L__BB0_4;
	ld.global.nc.f32 	%f3, [%rd3+-4];
	setp.neu.f32 	%p20, %f3, 0f00000000;
$L__BB0_4:
	selp.u16 	%rs7, 1, 0, %p20;
$L__BB0_5:
	cvt.u32.u16 	%r3, %rs7;
	shl.b32 	%r15, %r2, 2;
	mov.u32 	%r16, s_data;
	add.s32 	%r4, %r16, %r15;
	st.shared.u32 	[%r4], %r3;
	bar.sync 	0;
	setp.lt.u32 	%p7, %r1, 2;
	@%p7 bra 	$L__BB0_10;
	mov.b32 	%r48, 1;
$L__BB0_7:
	setp.lt.u32 	%p8, %r2, %r48;
	bar.sync 	0;
	@%p8 bra 	$L__BB0_9;
	sub.s32 	%r18, %r2, %r48;
	shl.b32 	%r19, %r18, 2;
	add.s32 	%r21, %r16, %r19;
	ld.shared.u32 	%r22, [%r21];
	ld.shared.u32 	%r23, [%r4];
	add.s32 	%r24, %r23, %r22;
	st.shared.u32 	[%r4], %r24;
$L__BB0_9:
	bar.sync 	0;
	shl.b32 	%r48, %r48, 1;
	setp.lt.u32 	%p9, %r48, %r1;
	@%p9 bra 	$L__BB0_7;
$L__BB0_10:
	ld.shared.u32 	%r25, [%r4];
	ld.shared.u32 	%r26, [%r4+-4];
	mul.lo.s32 	%r27, %r26, %r3;
	sub.s32 	%r7, %r25, %r27;
	setp.eq.s16 	%p10, %rs7, 0;
	@%p10 bra 	$L__BB0_20;
	ld.global.nc.f32 	%f1, [%rd3];
	setp.neu.f32 	%p11, %f1, 0f00000000;
	@%p11 bra 	$L__BB0_19;
	mov.b32 	%r49, 1;
$L__BB0_13:
	cvt.u64.u32 	%rd4, %r49;
	add.s64 	%rd5, %rd4, %rd2;
	setp.ge.u64 	%p12, %rd5, %rd7;
	mov.u32 	%r50, %r49;
	@%p12 bra 	$L__BB0_18;
	shl.b64 	%rd23, %rd4, 2;
	add.s64 	%rd6, %rd3, %rd23;
	ld.global.nc.f32 	%f4, [%rd6];
	setp.neu.f32 	%p13, %f4, 0f00000000;
	mov.u32 	%r50, %r49;
	@%p13 bra 	$L__BB0_18;
	add.s32 	%r50, %r49, 1;
	add.s64 	%rd24, %rd5, 1;
	setp.ge.u64 	%p14, %rd24, %rd7;
	@%p14 bra 	$L__BB0_18;
	ld.global.nc.f32 	%f5, [%rd6+4];
	setp.neu.f32 	%p15, %f5, 0f00000000;
	@%p15 bra 	$L__BB0_18;
	add.s32 	%r49, %r49, 2;
	setp.ne.s32 	%p16, %r49, -1;
	mov.b32 	%r50, -1;
	@%p16 bra 	$L__BB0_13;
$L__BB0_18:
	mul.lo.s32 	%r39, %r7, 5;
	cvt.u64.u32 	%rd25, %r39;
	add.s64 	%rd26, %rd1, %rd25;
	mov.b16 	%rs6, 0;
	st.global.u8 	[%rd26], %rs6;
	add.s32 	%r40, %r39, 1;
	cvt.u64.u32 	%rd27, %r40;
	add.s64 	%rd28, %rd1, %rd27;
	st.global.u8 	[%rd28], %r50;
	shr.u32 	%r41, %r50, 8;
	add.s32 	%r42, %r39, 2;
	cvt.u64.u32 	%rd29, %r42;
	add.s64 	%rd30, %rd1, %rd29;
	st.global.u8 	[%rd30], %r41;
	shr.u32 	%r43, %r50, 16;
	add.s32 	%r44, %r39, 3;
	cvt.u64.u32 	%rd31, %r44;
	add.s64 	%rd32, %rd1, %rd31;
	st.global.u8 	[%rd32], %r43;
	shr.u32 	%r45, %r50, 24;
	add.s32 	%r46, %r39, 4;
	cvt.u64.u32 	%rd33, %r46;
	add.s64 	%rd34, %rd1, %rd33;
	st.global.u8 	[%rd34], %r45;
	bra.uni 	$L__BB0_20;
$L__BB0_19:
	mov.b32 	%r28, %f1;
	shr.u32 	%r29, %r28, 24;
	shr.u32 	%r30, %r28, 16;
	shr.u32 	%r31, %r28, 8;
	mul.lo.s32 	%r32, %r7, 5;
	cvt.u64.u32 	%rd13, %r32;
	add.s64 	%rd14, %rd1, %rd13;
	mov.b16 	%rs5, 255;
	st.global.u8 	[%rd14], %rs5;
	add.s32 	%r33, %r32, 1;
	cvt.u64.u32 	%rd15, %r33;
	add.s64 	%rd16, %rd1, %rd15;
	st.global.u8 	[%rd16], %r28;
	add.s32 	%r34, %r32, 2;
	cvt.u64.u32 	%rd17, %r34;
	add.s64 	%rd18, %rd1, %rd17;
	st.global.u8 	[%rd18], %r31;
	add.s32 	%r35, %r32, 3;
	cvt.u64.u32 	%rd19, %r35;
	add.s64 	%rd20, %rd1, %rd19;
	st.global.u8 	[%rd20], %r30;
	add.s32 	%r36, %r32, 4;
	cvt.u64.u32 	%rd21, %r36;
	add.s64 	%rd22, %rd1, %rd21;
	st.global.u8 	[%rd22], %r29;
$L__BB0_20:
	setp.eq.s16 	%p17, %rs7, 0;
	setp.ne.s32 	%p18, %r2, 0;
	or.pred  	%p19, %p18, %p17;
	@%p19 bra 	$L__BB0_22;
	mad.lo.s32 	%r47, %r7, 5, 5;
	cvt.u64.u32 	%rd35, %r47;
	cvta.to.global.u64 	%rd36, %rd8;
	atom.global.add.u64 	%rd37, [%rd36], %rd35;
$L__BB0_22:
	ret;

}


// ===== COMPILED SASS (sm_100) =====

	.target	sm_100

	.elftype	@"ET_EXEC"


//--------------------- .note.nv.tkinfo           --------------------------
	.section	.note.nv.tkinfo,"",@"SHT_NOTE"
	.sectionflags	@"SHF_NOTE_NV_TKINFO"
	.tkinfo
        /*0018*/ 	.word	0x00000002
        /*0030*/ 	.string	""
        /*0030*/ 	.string	"ptxas"
        /*0030*/ 	.string	"Cuda compilation tools, release 13.0, V13.0.88"
        /*0030*/ 	.string	"Build cuda_13.0.r13.0/compiler.36424714_0"
        /*0030*/ 	.string	"-arch sm_100 -m 64 "



//--------------------- .note.nv.cuinfo           --------------------------
	.section	.note.nv.cuinfo,"",@"SHT_NOTE"
	.sectionflags	@"SHF_NOTE_NV_CUINFO"
        /*0018*/ 	.short	0x0002
        /*001a*/ 	.short	0x0064
        /*001c*/ 	.short	0x0082
	.zero		2


//--------------------- .nv.info                  --------------------------
	.section	.nv.info,"",@"SHT_CUDA_INFO"
	.align	4


	//----- nvinfo : EIATTR_REGCOUNT
	.align		4
        /*0000*/ 	.byte	0x04, 0x2f
        /*0002*/ 	.short	(.L_1 - .L_0)
	.align		4
.L_0:
        /*0004*/ 	.word	index@(compressRLESingleKernel)
        /*0008*/ 	.word	0x00000016


	//----- nvinfo : EIATTR_FRAME_SIZE
	.align		4
.L_1:
        /*000c*/ 	.byte	0x04, 0x11
        /*000e*/ 	.short	(.L_3 - .L_2)
	.align		4
.L_2:
        /*0010*/ 	.word	index@(compressRLESingleKernel)
        /*0014*/ 	.word	0x00000000


	//----- nvinfo : EIATTR_MIN_STACK_SIZE
	.align		4
.L_3:
        /*0018*/ 	.byte	0x04, 0x12
        /*001a*/ 	.short	(.L_5 - .L_4)
	.align		4
.L_4:
        /*001c*/ 	.word	index@(compressRLESingleKernel)
        /*0020*/ 	.word	0x00000000
.L_5:


//--------------------- .nv.compat                --------------------------
	.section	.nv.compat,"",@"SHT_CUDA_COMPAT_INFO"
	.align	4
        /*0000*/ 	.byte	0x02, 0x09, 0x00, 0x00, 0x02, 0x02, 0x01, 0x00, 0x02, 0x05, 0x05, 0x00, 0x03, 0x07, 0x01, 0x01
        /*0010*/ 	.byte	0x02, 0x03, 0x00, 0x00, 0x02, 0x06, 0x01, 0x00, 0x04, 0x0b, 0x08, 0x00, 0x09, 0x00, 0x00, 0x00
        /*0020*/ 	.byte	0x00, 0x00, 0x00, 0x00


//--------------------- .nv.info.compressRLESingleKernel --------------------------
	.section	.nv.info.compressRLESingleKernel,"",@"SHT_CUDA_INFO"
	.sectionflags	@""
	.align	4


	//----- nvinfo : EIATTR_CUDA_API_VERSION
	.align		4
        /*0000*/ 	.byte	0x04, 0x37
        /*0002*/ 	.short	(.L_7 - .L_6)
.L_6:
        /*0004*/ 	.word	0x00000082


	//----- nvinfo : EIATTR_KPARAM_INFO
	.align		4
.L_7:
        /*0008*/ 	.byte	0x04, 0x17
        /*000a*/ 	.short	(.L_9 - .L_8)
.L_8:
        /*000c*/ 	.word	0x00000000
        /*0010*/ 	.short	0x0003
        /*0012*/ 	.short	0x0018
        /*0014*/ 	.byte	0x00, 0xf5, 0x21, 0x00


	//----- nvinfo : EIATTR_KPARAM_INFO
	.align		4
.L_9:
        /*0018*/ 	.byte	0x04, 0x17
        /*001a*/ 	.short	(.L_11 - .L_10)
.L_10:
        /*001c*/ 	.word	0x00000000
        /*0020*/ 	.short	0x0002
        /*0022*/ 	.short	0x0010
        /*0024*/ 	.byte	0x00, 0xf0, 0x21, 0x00


	//----- nvinfo : EIATTR_KPARAM_INFO
	.align		4
.L_11:
        /*0028*/ 	.byte	0x04, 0x17
        /*002a*/ 	.short	(.L_13 - .L_12)
.L_12:
        /*002c*/ 	.word	0x00000000
        /*0030*/ 	.short	0x0001
        /*0032*/ 	.short	0x0008
        /*0034*/ 	.byte	0x00, 0xf5, 0x21, 0x00


	//----- nvinfo : EIATTR_KPARAM_INFO
	.align		4
.L_13:
        /*0038*/ 	.byte	0x04, 0x17
        /*003a*/ 	.short	(.L_15 - .L_14)
.L_14:
        /*003c*/ 	.word	0x00000000
        /*0040*/ 	.short	0x0000
        /*0042*/ 	.short	0x0000
        /*0044*/ 	.byte	0x00, 0xf5, 0x21, 0x00


	//----- nvinfo : EIATTR_SPARSE_MMA_MASK
	.align		4
.L_15:
        /*0048*/ 	.byte	0x03, 0x50
        /*004a*/ 	.short	0x0000


	//----- nvinfo : EIATTR_MAXREG_COUNT
	.align		4
        /*004c*/ 	.byte	0x03, 0x1b
        /*004e*/ 	.short	0x00ff


	//----- nvinfo : EIATTR_NUM_BARRIERS
	.align		4
        /*0050*/ 	.byte	0x02, 0x4c
        /*0052*/ 	.byte	0x01
	.zero		1


	//----- nvinfo : EIATTR_MERCURY_ISA_VERSION
	.align		4
        /*0054*/ 	.byte	0x03, 0x5f
        /*0056*/ 	.short	0x0101


	//----- nvinfo : EIATTR_VRC_CTA_INIT_COUNT
	.align		4
        /*0058*/ 	.byte	0x02, 0x4a
	.zero		1
	.zero		1


	//----- nvinfo : EIATTR_EXIT_INSTR_OFFSETS
	.align		4
        /*005c*/ 	.byte	0x04, 0x1c
        /*005e*/ 	.short	(.L_17 - .L_16)


	//   ....[0]....
.L_16:
        /*0060*/ 	.word	0x000008f0


	//   ....[1]....
        /*0064*/ 	.word	0x00000950


	//----- nvinfo : EIATTR_CRS_STACK_SIZE
	.align		4
.L_17:
        /*0068*/ 	.byte	0x04, 0x1e
        /*006a*/ 	.short	(.L_19 - .L_18)
.L_18:
        /*006c*/ 	.word	0x00000000


	//----- nvinfo : EIATTR_CBANK_PARAM_SIZE
	.align		4
.L_19:
        /*0070*/ 	.byte	0x03, 0x19
        /*0072*/ 	.short	0x0020


	//----- nvinfo : EIATTR_PARAM_CBANK
	.align		4
        /*0074*/ 	.byte	0x04, 0x0a
        /*0076*/ 	.short	(.L_21 - .L_20)
	.align		4
.L_20:
        /*0078*/ 	.word	index@(.nv.constant0.compressRLESingleKernel)
        /*007c*/ 	.short	0x0380
        /*007e*/ 	.short	0x0020


	//----- nvinfo : EIATTR_SW_WAR
	.align		4
.L_21:
        /*0080*/ 	.byte	0x04, 0x36
        /*0082*/ 	.short	(.L_23 - .L_22)
.L_22:
        /*0084*/ 	.word	0x00000008
.L_23:


//--------------------- .nv.callgraph             --------------------------
	.section	.nv.callgraph,"",@"SHT_CUDA_CALLGRAPH"
	.align	4
	.sectionentsize	8
	.align		4
        /*0000*/ 	.word	0x00000000
	.align		4
        /*0004*/ 	.word	0xffffffff
	.align		4
        /*0008*/ 	.word	0x00000000
	.align		4
        /*000c*/ 	.word	0xfffffffe
	.align		4
        /*0010*/ 	.word	0x00000000
	.align		4
        /*0014*/ 	.word	0xfffffffd
	.align		4
        /*0018*/ 	.word	0x00000000
	.align		4
        /*001c*/ 	.word	0xfffffffc


//--------------------- .text.compressRLESingleKernel --------------------------
	.section	.text.compressRLESingleKernel,"ax",@progbits
	.align	128
        .global         compressRLESingleKernel
        .type           compressRLESingleKernel,@function
        .size           compressRLESingleKernel,(.L_x_13 - compressRLESingleKernel)
        .other          compressRLESingleKernel,@"STO_CUDA_ENTRY STV_DEFAULT"
compressRLESingleKernel:
.text.compressRLESingleKernel:
[----:B------:R-:W-:Y:S01]  /*0000*/  LDC R1, c[0x0][0x37c] ;  /* 0x0000df00ff017b82 */ /* 0x000fe20000000800 */
[----:B------:R-:W0:Y:S07]  /*0010*/  S2R R0, SR_TID.X ;  /* 0x0000000000007919 */ /* 0x000e2e0000002100 */
[----:B------:R-:W0:Y:S01]  /*0020*/  S2UR UR4, SR_CTAID.X ;  /* 0x00000000000479c3 */ /* 0x000e220000002500 */
[----:B------:R-:W1:Y:S01]  /*0030*/  LDCU.64 UR8, c[0x0][0x390] ;  /* 0x00007200ff0877ac */ /* 0x000e620008000a00 */
[----:B------:R-:W-:Y:S01]  /*0040*/  BSSY.RECONVERGENT B0, `(.L_x_0) ;  /* 0x0000016000007945 */ /* 0x000fe20003800200 */
[----:B------:R-:W-:Y:S01]  /*0050*/  PRMT R2, RZ, 0x7610, R2 ;  /* 0x00007610ff027816 */ /* 0x000fe20000000002 */
[----:B------:R-:W2:Y:S04]  /*0060*/  LDCU.64 UR6, c[0x0][0x358] ;  /* 0x00006b00ff0677ac */ /* 0x000ea80008000a00 */
[----:B------:R-:W0:Y:S08]  /*0070*/  LDC R11, c[0x0][0x360] ;  /* 0x0000d800ff0b7b82 */ /* 0x000e300000000800 */
[----:B------:R-:W3:Y:S01]  /*0080*/  LDC.64 R4, c[0x0][0x388] ;  /* 0x0000e200ff047b82 */ /* 0x000ee20000000a00 */
[----:B0-----:R-:W-:-:S05]  /*0090*/  IMAD R7, R11, UR4, R0 ;  /* 0x000000040b077c24 */ /* 0x001fca000f8e0200 */
[C---:B-1----:R-:W-:Y:S01]  /*00a0*/  ISETP.GE.U32.AND P0, PT, R7.reuse, UR8, PT ;  /* 0x0000000807007c0c */ /* 0x042fe2000bf06070 */
[----:B---3--:R-:W-:-:S03]  /*00b0*/  IMAD.WIDE.U32 R4, R7, 0x4, R4 ;  /* 0x0000000407047825 */ /* 0x008fc600078e0004 */
[----:B------:R-:W-:-:S13]  /*00c0*/  ISETP.GE.U32.AND.EX P0, PT, RZ, UR9, PT, P0 ;  /* 0x00000009ff007c0c */ /* 0x000fda000bf06100 */
[----:B--2---:R-:W-:Y:S05]  /*00d0*/  @P0 BRA `(.L_x_1) ;  /* 0x0000000000300947 */ /* 0x004fea0003800000 */
[----:B------:R-:W2:Y:S02]  /*00e0*/  LDG.E.CONSTANT R2, desc[UR6][R4.64] ;  /* 0x0000000604027981 */ /* 0x000ea4000c1e9900 */
[----:B--2---:R-:W-:Y:S01]  /*00f0*/  FSETP.NEU.AND P0, PT, R2, RZ, PT ;  /* 0x000000ff0200720b */ /* 0x004fe20003f0d000 */
[----:B------:R-:W-:-:S12]  /*0100*/  IMAD.MOV.U32 R2, RZ, RZ, 0x1 ;  /* 0x00000001ff027424 */ /* 0x000fd800078e00ff */
[----:B------:R-:W-:Y:S05]  /*0110*/  @P0 BRA `(.L_x_1) ;  /* 0x0000000000200947 */ /* 0x000fea0003800000 */
[----:B------:R-:W-:Y:S01]  /*0120*/  ISETP.NE.AND P1, PT, R7, RZ, PT ;  /* 0x000000ff0700720c */ /* 0x000fe20003f25270 */
[----:B------:R-:W-:Y:S01]  /*0130*/  BSSY.RECONVERGENT B1, `(.L_x_2) ;  /* 0x0000005000017945 */ /* 0x000fe20003800200 */
[----:B------:R-:W-:-:S11]  /*0140*/  PLOP3.LUT P0, PT, PT, PT, PT, 0x80, 0x8 ;  /* 0x000000000008781c */ /* 0x000fd60003f0f070 */
[----:B------:R-:W-:Y:S05]  /*0150*/  @!P1 BRA `(.L_x_3) ;  /* 0x0000000000089947 */ /* 0x000fea0003800000 */
[----:B------:R-:W2:Y:S02]  /*0160*/  LDG.E.CONSTANT R2, desc[UR6][R4.64+-0x4] ;  /* 0xfffffc0604027981 */ /* 0x000ea4000c1e9900 */
[----:B--2---:R-:W-:-:S13]  /*0170*/  FSETP.NEU.AND P0, PT, R2, RZ, PT ;  /* 0x000000ff0200720b */ /* 0x004fda0003f0d000 */
.L_x_3:
[----:B------:R-:W-:Y:S05]  /*0180*/  BSYNC.RECONVERGENT B1 ;  /* 0x0000000000017941 */ /* 0x000fea0003800200 */
.L_x_2:
[----:B------:R-:W-:-:S07]  /*0190*/  SEL R2, RZ, 0x1, !P0 ;  /* 0x00000001ff027807 */ /* 0x000fce0004000000 */
.L_x_1:
[----:B------:R-:W-:Y:S05]  /*01a0*/  BSYNC.RECONVERGENT B0 ;  /* 0x0000000000007941 */ /* 0x000fea0003800200 */
.L_x_0:
[----:B------:R-:W0:Y:S01]  /*01b0*/  S2UR UR5, SR_CgaCtaId ;  /* 0x00000000000579c3 */ /* 0x000e220000008800 */
[----:B------:R-:W-:Y:S01]  /*01c0*/  UMOV UR4, 0x400 ;  /* 0x0000040000047882 */ /* 0x000fe20000000000 */
[----:B------:R-:W-:Y:S02]  /*01d0*/  ISETP.GE.U32.AND P0, PT, R11, 0x2, PT ;  /* 0x000000020b00780c */ /* 0x000fe40003f06070 */
[----:B------:R-:W-:Y:S01]  /*01e0*/  LOP3.LUT R13, R2, 0xffff, RZ, 0xc0, !PT ;  /* 0x0000ffff020d7812 */ /* 0x000fe200078ec0ff */
[----:B0-----:R-:W-:-:S06]  /*01f0*/  ULEA UR4, UR5, UR4, 0x18 ;  /* 0x0000000405047291 */ /* 0x001fcc000f8ec0ff */
[----:B------:R-:W-:-:S05]  /*0200*/  LEA R6, R0, UR4, 0x2 ;  /* 0x0000000400067c11 */ /* 0x000fca000f8e10ff */
[----:B------:R0:W-:Y:S01]  /*0210*/  STS [R6], R13 ;  /* 0x0000000d06007388 */ /* 0x0001e20000000800 */
[----:B------:R-:W-:Y:S06]  /*0220*/  BAR.SYNC.DEFER_BLOCKING 0x0 ;  /* 0x0000000000007b1d */ /* 0x000fec0000010000 */
[----:B------:R-:W-:Y:S05]  /*0230*/  @!P0 BRA `(.L_x_4) ;  /* 0x0000000000348947 */ /* 0x000fea0003800000 */
[----:B------:R-:W-:-:S05]  /*0240*/  UMOV UR5, 0x1 ;  /* 0x0000000100057882 */ /* 0x000fca0000000000 */
.L_x_5:
[----:B------:R-:W-:Y:S01]  /*0250*/  BAR.SYNC.DEFER_BLOCKING 0x0 ;  /* 0x0000000000007b1d */ /* 0x000fe20000010000 */
[----:B------:R-:W-:-:S13]  /*0260*/  ISETP.GE.U32.AND P0, PT, R0, UR5, PT ;  /* 0x0000000500007c0c */ /* 0x000fda000bf06070 */
[----:B------:R-:W-:Y:S01]  /*0270*/  @P0 VIADD R3, R0, -UR5 ;  /* 0x8000000500030c36 */ /* 0x000fe20008000000 */
[----:B------:R-:W-:-:S04]  /*0280*/  USHF.L.U32 UR5, UR5, 0x1, URZ ;  /* 0x0000000105057899 */ /* 0x000fc800080006ff */
[----:B------:R-:W-:Y:S01]  /*0290*/  @P0 LEA R3, R3, UR4, 0x2 ;  /* 0x0000000403030c11 */ /* 0x000fe2000f8e10ff */
[----:B------:R-:W-:Y:S05]  /*02a0*/  @P0 LDS R8, [R6] ;  /* 0x0000000006080984 */ /* 0x000fea0000000800 */
[----:B------:R-:W1:Y:S02]  /*02b0*/  @P0 LDS R3, [R3] ;  /* 0x0000000003030984 */ /* 0x000e640000000800 */
[----:B-1----:R-:W-:-:S05]  /*02c0*/  @P0 IMAD.IADD R9, R3, 0x1, R8 ;  /* 0x0000000103090824 */ /* 0x002fca00078e0208 */
[----:B------:R1:W-:Y:S01]  /*02d0*/  @P0 STS [R6], R9 ;  /* 0x0000000906000388 */ /* 0x0003e20000000800 */
[----:B------:R-:W-:Y:S01]  /*02e0*/  BAR.SYNC.DEFER_BLOCKING 0x0 ;  /* 0x0000000000007b1d */ /* 0x000fe20000010000 */
[----:B------:R-:W-:-:S13]  /*02f0*/  ISETP.LE.U32.AND P0, PT, R11, UR5, PT ;  /* 0x000000050b007c0c */ /* 0x000fda000bf03070 */
[----:B-1----:R-:W-:Y:S05]  /*0300*/  @!P0 BRA `(.L_x_5) ;  /* 0xfffffffc00d08947 */ /* 0x002fea000383ffff */
.L_x_4:
[----:B------:R-:W1:Y:S01]  /*0310*/  LDS R8, [R6+-0x4] ;  /* 0xfffffc0006087984 */ /* 0x000e620000000800 */
[----:B------:R-:W-:Y:S01]  /*0320*/  PRMT R9, R2, 0x9910, RZ ;  /* 0x0000991002097816 */ /* 0x000fe200000000ff */
[----:B------:R-:W-:Y:S02]  /*0330*/  BSSY.RECONVERGENT B0, `(.L_x_6) ;  /* 0x0000058000007945 */ /* 0x000fe40003800200 */
[----:B------:R-:W2:Y:S01]  /*0340*/  LDS R3, [R6] ;  /* 0x0000000006037984 */ /* 0x000ea20000000800 */
[----:B------:R-:W-:Y:S01]  /*0350*/  ISETP.NE.AND P0, PT, R9, RZ, PT ;  /* 0x000000ff0900720c */ /* 0x000fe20003f05270 */
[----:B-1----:R-:W-:-:S04]  /*0360*/  IMAD.MOV R8, RZ, RZ, -R8 ;  /* 0x000000ffff087224 */ /* 0x002fc800078e0a08 */
[----:B--2---:R-:W-:-:S08]  /*0370*/  IMAD R3, R13, R8, R3 ;  /* 0x000000080d037224 */ /* 0x004fd000078e0203 */
[----:B------:R-:W-:Y:S05]  /*0380*/  @!P0 BRA `(.L_x_7) ;  /* 0x0000000400488947 */ /* 0x000fea0003800000 */
[----:B------:R-:W2:Y:S02]  /*0390*/  LDG.E.CONSTANT R19, desc[UR6][R4.64] ;  /* 0x0000000604137981 */ /* 0x000ea4000c1e9900 */
[----:B--2---:R-:W-:-:S13]  /*03a0*/  FSETP.NEU.AND P0, PT, R19, RZ, PT ;  /* 0x000000ff1300720b */ /* 0x004fda0003f0d000 */
[----:B------:R-:W-:Y:S05]  /*03b0*/  @P0 BRA `(.L_x_8) ;  /* 0x0000000000d80947 */ /* 0x000fea0003800000 */
[----:B------:R-:W1:Y:S01]  /*03c0*/  LDC.64 R8, c[0x0][0x390] ;  /* 0x0000e400ff087b82 */ /* 0x000e620000000a00 */
[----:B------:R-:W-:Y:S01]  /*03d0*/  BSSY.RECONVERGENT B1, `(.L_x_9) ;  /* 0x000001b000017945 */ /* 0x000fe20003800200 */
[----:B0-----:R-:W-:-:S07]  /*03e0*/  IMAD.MOV.U32 R13, RZ, RZ, 0x1 ;  /* 0x00000001ff0d7424 */ /* 0x001fce00078e00ff */
.L_x_11:
[----:B------:R-:W-:Y:S01]  /*03f0*/  IADD3 R15, P1, PT, R7, R13, RZ ;  /* 0x0000000d070f7210 */ /* 0x000fe20007f3e0ff */
[----:B------:R-:W-:-:S03]  /*0400*/  IMAD.MOV.U32 R6, RZ, RZ, R13 ;  /* 0x000000ffff067224 */ /* 0x000fc600078e000d */
[----:B-1----:R-:W-:Y:S01]  /*0410*/  ISETP.GE.U32.AND P0, PT, R15, R8, PT ;  /* 0x000000080f00720c */ /* 0x002fe20003f06070 */
[----:B------:R-:W-:-:S05]  /*0420*/  IMAD.X R12, RZ, RZ, RZ, P1 ;  /* 0x000000ffff0c7224 */ /* 0x000fca00008e06ff */
[----:B------:R-:W-:-:S13]  /*0430*/  ISETP.GE.U32.AND.EX P0, PT, R12, R9, PT, P0 ;  /* 0x000000090c00720c */ /* 0x000fda0003f06100 */
[----:B------:R-:W-:Y:S05]  /*0440*/  @P0 BRA `(.L_x_10) ;  /* 0x00000000004c0947 */ /* 0x000fea0003800000 */
[----:B------:R-:W-:-:S04]  /*0450*/  LEA R10, P0, R13, R4, 0x2 ;  /* 0x000000040d0a7211 */ /* 0x000fc800078010ff */
[----:B------:R-:W-:-:S05]  /*0460*/  LEA.HI.X R11, R13, R5, RZ, 0x2, P0 ;  /* 0x000000050d0b7211 */ /* 0x000fca00000f14ff */
[----:B------:R-:W2:Y:S02]  /*0470*/  LDG.E.CONSTANT R6, desc[UR6][R10.64] ;  /* 0x000000060a067981 */ /* 0x000ea4000c1e9900 */
[----:B--2---:R-:W-:Y:S01]  /*0480*/  FSETP.NEU.AND P0, PT, R6, RZ, PT ;  /* 0x000000ff0600720b */ /* 0x004fe20003f0d000 */
[----:B------:R-:W-:-:S12]  /*0490*/  IMAD.MOV.U32 R6, RZ, RZ, R13 ;  /* 0x000000ffff067224 */ /* 0x000fd800078e000d */
[----:B------:R-:W-:Y:S05]  /*04a0*/  @P0 BRA `(.L_x_10) ;  /* 0x0000000000340947 */ /* 0x000fea0003800000 */
[----:B------:R-:W-:-:S04]  /*04b0*/  IADD3 R15, P1, PT, R15, 0x1, RZ ;  /* 0x000000010f0f7810 */ /* 0x000fc80007f3e0ff */
[----:B------:R-:W-:Y:S01]  /*04c0*/  ISETP.GE.U32.AND P0, PT, R15, R8, PT ;  /* 0x000000080f00720c */ /* 0x000fe20003f06070 */
[----:B------:R-:W-:-:S05]  /*04d0*/  IMAD.X R6, RZ, RZ, R12, P1 ;  /* 0x000000ffff067224 */ /* 0x000fca00008e060c */
[----:B------:R-:W-:Y:S01]  /*04e0*/  ISETP.GE.U32.AND.EX P0, PT, R6, R9, PT, P0 ;  /* 0x000000090600720c */ /* 0x000fe20003f06100 */
[----:B------:R-:W-:-:S12]  /*04f0*/  VIADD R6, R13, 0x1 ;  /* 0x000000010d067836 */ /* 0x000fd80000000000 */
[----:B------:R-:W-:Y:S05]  /*0500*/  @P0 BRA `(.L_x_10) ;  /* 0x00000000001c0947 */ /* 0x000fea0003800000 */
[----:B------:R-:W2:Y:S02]  /*0510*/  LDG.E.CONSTANT R10, desc[UR6][R10.64+0x4] ;  /* 0x000004060a0a7981 */ /* 0x000ea4000c1e9900 */
[----:B--2---:R-:W-:-:S13]  /*0520*/  FSETP.NEU.AND P0, PT, R10, RZ, PT ;  /* 0x000000ff0a00720b */ /* 0x004fda0003f0d000 */
[----:B------:R-:W-:Y:S05]  /*0530*/  @P0 BRA `(.L_x_10) ;  /* 0x0000000000100947 */ /* 0x000fea0003800000 */
[----:B------:R-:W-:-:S05]  /*0540*/  VIADD R13, R13, 0x2 ;  /* 0x000000020d0d7836 */ /* 0x000fca0000000000 */
[----:B------:R-:W-:-:S13]  /*0550*/  ISETP.NE.AND P0, PT, R13, -0x1, PT ;  /* 0xffffffff0d00780c */ /* 0x000fda0003f05270 */
[----:B------:R-:W-:Y:S05]  /*0560*/  @P0 BRA `(.L_x_11) ;  /* 0xfffffffc00a00947 */ /* 0x000fea000383ffff */
[----:B------:R-:W-:-:S07]  /*0570*/  IMAD.MOV.U32 R6, RZ, RZ, -0x1 ;  /* 0xffffffffff067424 */ /* 0x000fce00078e00ff */
.L_x_10:
[----:B------:R-:W-:Y:S05]  /*0580*/  BSYNC.RECONVERGENT B1 ;  /* 0x0000000000017941 */ /* 0x000fea0003800200 */
.L_x_9:
[----:B------:R-:W0:Y:S01]  /*0590*/  LDCU.64 UR4, c[0x0][0x380] ;  /* 0x00007000ff0477ac */ /* 0x000e220008000a00 */
[----:B------:R-:W-:Y:S01]  /*05a0*/  IMAD R7, R3, 0x5, RZ ;  /* 0x0000000503077824 */ /* 0x000fe200078e02ff */
[----:B------:R-:W-:-:S03]  /*05b0*/  SHF.R.U32.HI R17, RZ, 0x18, R6 ;  /* 0x00000018ff117819 */ /* 0x000fc60000011606 */
[C---:B------:R-:W-:Y:S02]  /*05c0*/  VIADD R8, R7.reuse, 0x1 ;  /* 0x0000000107087836 */ /* 0x040fe40000000000 */
[C---:B------:R-:W-:Y:S02]  /*05d0*/  VIADD R10, R7.reuse, 0x2 ;  /* 0x00000002070a7836 */ /* 0x040fe40000000000 */
[C---:B------:R-:W-:Y:S01]  /*05e0*/  VIADD R12, R7.reuse, 0x3 ;  /* 0x00000003070c7836 */ /* 0x040fe20000000000 */
[C---:B0-----:R-:W-:Y:S01]  /*05f0*/  IADD3 R4, P0, PT, R7.reuse, UR4, RZ ;  /* 0x0000000407047c10 */ /* 0x041fe2000ff1e0ff */
[----:B------:R-:W-:Y:S01]  /*0600*/  VIADD R7, R7, 0x4 ;  /* 0x0000000407077836 */ /* 0x000fe20000000000 */
[----:B------:R-:W-:-:S03]  /*0610*/  IADD3 R8, P1, PT, R8, UR4, RZ ;  /* 0x0000000408087c10 */ /* 0x000fc6000ff3e0ff */
[----:B------:R-:W-:Y:S01]  /*0620*/  IMAD.X R5, RZ, RZ, UR5, P0 ;  /* 0x00000005ff057e24 */ /* 0x000fe200080e06ff */
[----:B------:R-:W-:Y:S01]  /*0630*/  IADD3 R10, P0, PT, R10, UR4, RZ ;  /* 0x000000040a0a7c10 */ /* 0x000fe2000ff1e0ff */
[----:B------:R-:W-:Y:S01]  /*0640*/  IMAD.X R9, RZ, RZ, UR5, P1 ;  /* 0x00000005ff097e24 */ /* 0x000fe200088e06ff */
[----:B------:R-:W-:Y:S02]  /*0650*/  IADD3 R12, P1, PT, R12, UR4, RZ ;  /* 0x000000040c0c7c10 */ /* 0x000fe4000ff3e0ff */
[----:B------:R-:W-:Y:S01]  /*0660*/  IADD3 R14, P2, PT, R7, UR4, RZ ;  /* 0x00000004070e7c10 */ /* 0x000fe2000ff5e0ff */
[----:B------:R0:W-:Y:S01]  /*0670*/  STG.E.U8 desc[UR6][R4.64], RZ ;  /* 0x000000ff04007986 */ /* 0x0001e2000c101106 */
[----:B------:R-:W-:Y:S01]  /*0680*/  SHF.R.U32.HI R7, RZ, 0x8, R6 ;  /* 0x00000008ff077819 */ /* 0x000fe20000011606 */
[----:B------:R-:W-:Y:S02]  /*0690*/  IMAD.X R11, RZ, RZ, UR5, P0 ;  /* 0x00000005ff0b7e24 */ /* 0x000fe400080e06ff */
[----:B------:R-:W-:Y:S01]  /*06a0*/  IMAD.X R13, RZ, RZ, UR5, P1 ;  /* 0x00000005ff0d7e24 */ /* 0x000fe200088e06ff */
[----:B------:R1:W-:Y:S01]  /*06b0*/  STG.E.U8 desc[UR6][R8.64], R6 ;  /* 0x0000000608007986 */ /* 0x0003e2000c101106 */
[----:B------:R-:W-:-:S03]  /*06c0*/  IMAD.X R15, RZ, RZ, UR5, P2 ;  /* 0x00000005ff0f7e24 */ /* 0x000fc600090e06ff */
[----:B------:R1:W-:Y:S01]  /*06d0*/  STG.E.U8 desc[UR6][R10.64], R7 ;  /* 0x000000070a007986 */ /* 0x0003e2000c101106 */
[----:B0-----:R-:W-:-:S05]  /*06e0*/  SHF.R.U32.HI R5, RZ, 0x10, R6 ;  /* 0x00000010ff057819 */ /* 0x001fca0000011606 */
[----:B------:R1:W-:Y:S04]  /*06f0*/  STG.E.U8 desc[UR6][R12.64], R5 ;  /* 0x000000050c007986 */ /* 0x0003e8000c101106 */
[----:B------:R1:W-:Y:S01]  /*0700*/  STG.E.U8 desc[UR6][R14.64], R17 ;  /* 0x000000110e007986 */ /* 0x0003e2000c101106 */
[----:B------:R-:W-:Y:S05]  /*0710*/  BRA `(.L_x_7) ;  /* 0x0000000000647947 */ /* 0x000fea0003800000 */
.L_x_8:
[----:B------:R-:W1:Y:S01]  /*0720*/  LDCU.64 UR4, c[0x0][0x380] ;  /* 0x00007000ff0477ac */ /* 0x000e620008000a00 */
[----:B------:R-:W-:Y:S01]  /*0730*/  IMAD R8, R3, 0x5, RZ ;  /* 0x0000000503087824 */ /* 0x000fe200078e02ff */
[--C-:B------:R-:W-:Y:S01]  /*0740*/  SHF.R.U32.HI R17, RZ, 0x8, R19.reuse ;  /* 0x00000008ff117819 */ /* 0x100fe20000011613 */
[----:B------:R-:W-:Y:S01]  /*0750*/  IMAD.MOV.U32 R9, RZ, RZ, 0xff ;  /* 0x000000ffff097424 */ /* 0x000fe200078e00ff */
[----:B------:R-:W-:Y:S01]  /*0760*/  SHF.R.U32.HI R15, RZ, 0x10, R19 ;  /* 0x00000010ff0f7819 */ /* 0x000fe20000011613 */
[C---:B0-----:R-:W-:Y:S02]  /*0770*/  VIADD R6, R8.reuse, 0x1 ;  /* 0x0000000108067836 */ /* 0x041fe40000000000 */
[C---:B------:R-:W-:Y:S02]  /*0780*/  VIADD R10, R8.reuse, 0x2 ;  /* 0x00000002080a7836 */ /* 0x040fe40000000000 */
[C---:B------:R-:W-:Y:S02]  /*0790*/  VIADD R11, R8.reuse, 0x3 ;  /* 0x00000003080b7836 */ /* 0x040fe40000000000 */
[C---:B------:R-:W-:Y:S01]  /*07a0*/  VIADD R12, R8.reuse, 0x4 ;  /* 0x00000004080c7836 */ /* 0x040fe20000000000 */
[----:B-1----:R-:W-:-:S02]  /*07b0*/  IADD3 R4, P0, PT, R8, UR4, RZ ;  /* 0x0000000408047c10 */ /* 0x002fc4000ff1e0ff */
[----:B------:R-:W-:Y:S02]  /*07c0*/  IADD3 R6, P1, PT, R6, UR4, RZ ;  /* 0x0000000406067c10 */ /* 0x000fe4000ff3e0ff */
[----:B------:R-:W-:Y:S01]  /*07d0*/  IADD3 R12, P2, PT, R12, UR4, RZ ;  /* 0x000000040c0c7c10 */ /* 0x000fe2000ff5e0ff */
[----:B------:R-:W-:Y:S01]  /*07e0*/  IMAD.X R5, RZ, RZ, UR5, P0 ;  /* 0x00000005ff057e24 */ /* 0x000fe200080e06ff */
[----:B------:R-:W-:Y:S01]  /*07f0*/  IADD3 R8, P0, PT, R10, UR4, RZ ;  /* 0x000000040a087c10 */ /* 0x000fe2000ff1e0ff */
[----:B------:R-:W-:Y:S01]  /*0800*/  IMAD.X R7, RZ, RZ, UR5, P1 ;  /* 0x00000005ff077e24 */ /* 0x000fe200088e06ff */
[----:B------:R-:W-:Y:S01]  /*0810*/  IADD3 R10, P1, PT, R11, UR4, RZ ;  /* 0x000000040b0a7c10 */ /* 0x000fe2000ff3e0ff */
[----:B------:R-:W-:Y:S01]  /*0820*/  IMAD.X R13, RZ, RZ, UR5, P2 ;  /* 0x00000005ff0d7e24 */ /* 0x000fe200090e06ff */
[----:B------:R0:W-:Y:S03]  /*0830*/  STG.E.U8 desc[UR6][R4.64], R9 ;  /* 0x0000000904007986 */ /* 0x0001e6000c101106 */
[----:B------:R-:W-:Y:S01]  /*0840*/  IMAD.X R11, RZ, RZ, UR5, P1 ;  /* 0x00000005ff0b7e24 */ /* 0x000fe200088e06ff */
[----:B------:R2:W-:Y:S01]  /*0850*/  STG.E.U8 desc[UR6][R6.64], R19 ;  /* 0x0000001306007986 */ /* 0x0005e2000c101106 */
[----:B0-----:R-:W-:Y:S01]  /*0860*/  IMAD.X R9, RZ, RZ, UR5, P0 ;  /* 0x00000005ff097e24 */ /* 0x001fe200080e06ff */
[----:B------:R-:W-:-:S04]  /*0870*/  SHF.R.U32.HI R5, RZ, 0x18, R19 ;  /* 0x00000018ff057819 */ /* 0x000fc80000011613 */
[----:B------:R2:W-:Y:S04]  /*0880*/  STG.E.U8 desc[UR6][R8.64], R17 ;  /* 0x0000001108007986 */ /* 0x0005e8000c101106 */
[----:B------:R2:W-:Y:S04]  /*0890*/  STG.E.U8 desc[UR6][R10.64], R15 ;  /* 0x0000000f0a007986 */ /* 0x0005e8000c101106 */
[----:B------:R2:W-:Y:S02]  /*08a0*/  STG.E.U8 desc[UR6][R12.64], R5 ;  /* 0x000000050c007986 */ /* 0x0005e4000c101106 */
.L_x_7:
[----:B------:R-:W-:Y:S05]  /*08b0*/  BSYNC.RECONVERGENT B0 ;  /* 0x0000000000007941 */ /* 0x000fea0003800200 */
.L_x_6:
[----:B------:R-:W-:-:S04]  /*08c0*/  PRMT R2, R2, 0x9910, RZ ;  /* 0x0000991002027816 */ /* 0x000fc800000000ff */
[----:B------:R-:W-:-:S04]  /*08d0*/  ISETP.NE.AND P0, PT, R2, RZ, PT ;  /* 0x000000ff0200720c */ /* 0x000fc80003f05270 */
[----:B------:R-:W-:-:S13]  /*08e0*/  ISETP.NE.OR P0, PT, R0, RZ, !P0 ;  /* 0x000000ff0000720c */ /* 0x000fda0004705670 */
[----:B------:R-:W-:Y:S05]  /*08f0*/  @P0 EXIT ;  /* 0x000000000000094d */ /* 0x000fea0003800000 */
[----:B-12---:R-:W1:Y:S01]  /*0900*/  LDC.64 R4, c[0x0][0x398] ;  /* 0x0000e600ff047b82 */ /* 0x006e620000000a00 */
[----:B------:R-:W-:-:S04]  /*0910*/  IMAD.MOV.U32 R2, RZ, RZ, 0x5 ;  /* 0x00000005ff027424 */ /* 0x000fc800078e00ff */
[----:B------:R-:W-:Y:S02]  /*0920*/  IMAD R2, R3, R2, 0x5 ;  /* 0x0000000503027424 */ /* 0x000fe400078e0202 */
[----:B------:R-:W-:-:S05]  /*0930*/  IMAD.MOV.U32 R3, RZ, RZ, RZ ;  /* 0x000000ffff037224 */ /* 0x000fca00078e00ff */
[----:B-1----:R-:W-:Y:S01]  /*0940*/  REDG.E.ADD.64.STRONG.GPU desc[UR6][R4.64], R2 ;  /* 0x000000020400798e */ /* 0x002fe2000c12e506 */
[----:B------:R-:W-:Y:S05]  /*0950*/  EXIT ;  /* 0x000000000000794d */ /* 0x000fea0003800000 */
.L_x_12:
[----:B------:R-:W-:-:S00]  /*0960*/  BRA `(.L_x_12) ;  /* 0xfffffffc00fc7947 */ /* 0x000fc0000383ffff */
[----:B------:R-:W-:-:S00]  /*0970*/  NOP ;  /* 0x0000000000007918 */ /* 0x000fc00000000000 */
        /* <DEDUP_REMOVED lines=8> */
.L_x_13:


//--------------------- .nv.shared.compressRLESingleKernel --------------------------
	.section	.nv.shared.compressRLESingleKernel,"aw",@nobits
	.sectionflags	@""
	.align	16
	.zero		1024


//--------------------- .nv.shared.reserved.0     --------------------------
	.section	.nv.shared.reserved.0,"aw",@nobits
	.weak		__nv_reservedSMEM_offset_0_alias
	.size		__nv_reservedSMEM_offset_0_alias, 0, 64
	.other		__nv_reservedSMEM_offset_0_alias,@"STO_CUDA_RESERVED_SHARED STV_DEFAULT"
__nv_reservedSMEM_offset_0_alias:
	.zero		0
	.zero		64


//--------------------- .nv.constant0.compressRLESingleKernel --------------------------
	.section	.nv.constant0.compressRLESingleKernel,"a",@progbits
	.sectionflags	@""
	.align	4
.nv.constant0.compressRLESingleKernel:
	.zero		928


//--------------------- SYMBOLS --------------------------

	.type		.nv.reservedSmem.offset0,@object
	.size		.nv.reservedSmem.offset0,0x4
	.type		.nv.reservedSmem.cap,@object
	.size		.nv.reservedSmem.cap,0x4
